//
// Generated by NVIDIA NVVM Compiler
//
// Compiler Build ID: CL-36424714
// Cuda compilation tools, release 13.0, V13.0.88
// Based on NVVM 20.0.0
//

.version 9.0
.target sm_100
.address_size 64

	// .globl	_Z14helloGPUKernelv
.extern .func  (.param .b32 func_retval0) vprintf
(
	.param .b64 vprintf_param_0,
	.param .b64 vprintf_param_1
)
;
.global .align 1 .b8 $str[21] = {72, 101, 108, 108, 111, 32, 102, 114, 111, 109, 32, 116, 104, 101, 32, 71, 80, 85, 33, 10};

.visible .entry _Z14helloGPUKernelv()
{
	.reg .pred 	%p<2>;
	.reg .b32 	%r<6>;
	.reg .b64 	%rd<3>;

	mov.u32 	%r1, %tid.x;
	mov.u32 	%r2, %ctaid.x;
	or.b32  	%r3, %r1, %r2;
	setp.ne.s32 	%p1, %r3, 0;
	@%p1 bra 	$L__BB0_2;
	mov.u64 	%rd1, $str;
	cvta.global.u64 	%rd2, %rd1;
	{ // callseq 0, 0
	.param .b64 param0;
	st.param.b64 	[param0], %rd2;
	.param .b64 param1;
	st.param.b64 	[param1], 0;
	.param .b32 retval0;
	call.uni (retval0), 
	vprintf, 
	(
	param0, 
	param1
	);
	ld.param.b32 	%r4, [retval0];
	} // callseq 0
$L__BB0_2:
	ret;

}


// ===== COMPILED SASS (sm_100) =====

	.target	sm_100

	.elftype	@"ET_EXEC"


//--------------------- .note.nv.tkinfo           --------------------------
	.section	.note.nv.tkinfo,"",@"SHT_NOTE"
	.sectionflags	@"SHF_NOTE_NV_TKINFO"
	.tkinfo
        /*0018*/ 	.word	0x00000002
        /*0030*/ 	.string	""
        /*0030*/ 	.string	"ptxas"
        /*0030*/ 	.string	"Cuda compilation tools, release 13.0, V13.0.88"
        /*0030*/ 	.string	"Build cuda_13.0.r13.0/compiler.36424714_0"
        /*0030*/ 	.string	"-arch sm_100 -m 64 "



//--------------------- .note.nv.cuinfo           --------------------------
	.section	.note.nv.cuinfo,"",@"SHT_NOTE"
	.sectionflags	@"SHF_NOTE_NV_CUINFO"
        /*0018*/ 	.short	0x0002
        /*001a*/ 	.short	0x0064
        /*001c*/ 	.short	0x0082
	.zero		2


//--------------------- .nv.info                  --------------------------
	.section	.nv.info,"",@"SHT_CUDA_INFO"
	.align	4


	//----- nvinfo : EIATTR_REGCOUNT
	.align		4
        /*0000*/ 	.byte	0x04, 0x2f
        /*0002*/ 	.short	(.L_2 - .L_1)
	.align		4
.L_1:
        /*0004*/ 	.word	index@(_Z14helloGPUKernelv)
        /*0008*/ 	.word	0x00000018


	//----- nvinfo : EIATTR_FRAME_SIZE
	.align		4
.L_2:
        /*000c*/ 	.byte	0x04, 0x11
        /*000e*/ 	.short	(.L_4 - .L_3)
	.align		4
.L_3:
        /*0010*/ 	.word	index@(_Z14helloGPUKernelv)
        /*0014*/ 	.word	0x00000000


	//----- nvinfo : EIATTR_MIN_STACK_SIZE
	.align		4
.L_4:
        /*0018*/ 	.byte	0x04, 0x12
        /*001a*/ 	.short	(.L_6 - .L_5)
	.align		4
.L_5:
        /*001c*/ 	.word	index@(_Z14helloGPUKernelv)
        /*0020*/ 	.word	0x00000000
.L_6:


//--------------------- .nv.compat                --------------------------
	.section	.nv.compat,"",@"SHT_CUDA_COMPAT_INFO"
	.align	4
        /*0000*/ 	.byte	0x02, 0x09, 0x00, 0x00, 0x02, 0x02, 0x01, 0x00, 0x02, 0x05, 0x05, 0x00, 0x03, 0x07, 0x01, 0x01
        /*0010*/ 	.byte	0x02, 0x03, 0x00, 0x00, 0x02, 0x06, 0x01, 0x00, 0x04, 0x0b, 0x08, 0x00, 0x09, 0x00, 0x00, 0x00
        /*0020*/ 	.byte	0x00, 0x00, 0x00, 0x00


//--------------------- .nv.info._Z14helloGPUKernelv --------------------------
	.section	.nv.info._Z14helloGPUKernelv,"",@"SHT_CUDA_INFO"
	.sectionflags	@""
	.align	4


	//----- nvinfo : EIATTR_CUDA_API_VERSION
	.align		4
        /*0000*/ 	.byte	0x04, 0x37
        /*0002*/ 	.short	(.L_8 - .L_7)
.L_7:
        /*0004*/ 	.word	0x00000082


	//----- nvinfo : EIATTR_SPARSE_MMA_MASK
	.align		4
.L_8:
        /*0008*/ 	.byte	0x03, 0x50
        /*000a*/ 	.short	0x0000


	//----- nvinfo : EIATTR_MAXREG_COUNT
	.align		4
        /*000c*/ 	.byte	0x03, 0x1b
        /*000e*/ 	.short	0x00ff


	//----- nvinfo : EIATTR_EXTERNS
	.align		4
        /*0010*/ 	.byte	0x04, 0x0f
        /*0012*/ 	.short	(.L_10 - .L_9)


	//   ....[0]....
	.align		4
.L_9:
        /*0014*/ 	.word	index@(vprintf)


	//----- nvinfo : EIATTR_MERCURY_ISA_VERSION
	.align		4
.L_10:
        /*0018*/ 	.byte	0x03, 0x5f
        /*001a*/ 	.short	0x0101


	//----- nvinfo : EIATTR_VRC_CTA_INIT_COUNT
	.align		4
        /*001c*/ 	.byte	0x02, 0x4a
	.zero		1
	.zero		1


	//----- nvinfo : EIATTR_SYSCALL_OFFSETS
	.align		4
        /*0020*/ 	.byte	0x04, 0x46
        /*0022*/ 	.short	(.L_12 - .L_11)


	//   ....[0]....
.L_11:
        /*0024*/ 	.word	0x000000c0


	//----- nvinfo : EIATTR_EXIT_INSTR_OFFSETS
	.align		4
.L_12:
        /*0028*/ 	.byte	0x04, 0x1c
        /*002a*/ 	.short	(.L_14 - .L_13)


	//   ....[0]....
.L_13:
        /*002c*/ 	.word	0x00000040


	//   ....[1]....
        /*0030*/ 	.word	0x000000d0


	//----- nvinfo : EIATTR_CRS_STACK_SIZE
	.align		4
.L_14:
        /*0034*/ 	.byte	0x04, 0x1e
        /*0036*/ 	.short	(.L_16 - .L_15)
.L_15:
        /*0038*/ 	.word	0x00000000


	//----- nvinfo : EIATTR_SW_WAR
	.align		4
.L_16:
        /*003c*/ 	.byte	0x04, 0x36
        /*003e*/ 	.short	(.L_18 - .L_17)
.L_17:
        /*0040*/ 	.word	0x00000008
.L_18:


//--------------------- .nv.callgraph             --------------------------
	.section	.nv.callgraph,"",@"SHT_CUDA_CALLGRAPH"
	.align	4
	.sectionentsize	8
	.align		4
        /*0000*/ 	.word	0x00000000
	.align		4
        /*0004*/ 	.word	0xffffffff
	.align		4
        /*0008*/ 	.word	index@(_Z14helloGPUKernelv)
	.align		4
        /*000c*/ 	.word	index@(vprintf)
	.align		4
        /*0010*/ 	.word	0x00000000
	.align		4
        /*0014*/ 	.word	0xfffffffe
	.align		4
        /*0018*/ 	.word	0x00000000
	.align		4
        /*001c*/ 	.word	0xfffffffd
	.align		4
        /*0020*/ 	.word	0x00000000
	.align		4
        /*0024*/ 	.word	0xfffffffc


//--------------------- .nv.constant4             --------------------------
	.section	.nv.constant4,"a",@progbits
	.align	8
	.align		8
.nv.constant4:
        /*0000*/ 	.dword	vprintf
	.align		8
        /*0008*/ 	.dword	$str


//--------------------- .text._Z14helloGPUKernelv --------------------------
	.section	.text._Z14helloGPUKernelv,"ax",@progbits
	.align	128
        .global         _Z14helloGPUKernelv
        .type           _Z14helloGPUKernelv,@function
        .size           _Z14helloGPUKernelv,(.L_x_2 - _Z14helloGPUKernelv)
        .other          _Z14helloGPUKernelv,@"STO_CUDA_ENTRY STV_DEFAULT"
_Z14helloGPUKernelv:
.text._Z14helloGPUKernelv:
[----:B------:R-:W0:Y:S01]  /*0000*/  LDC R1, c[0x0][0x37c] ;  /* 0x0000df00ff017b82 */ /* 0x000e220000000800 */
[----:B------:R-:W1:Y:S07]  /*0010*/  S2R R0, SR_TID.X ;  /* 0x0000000000007919 */ /* 0x000e6e0000002100 */
[----:B------:R-:W1:Y:S02]  /*0020*/  S2UR UR4, SR_CTAID.X ;  /* 0x00000000000479c3 */ /* 0x000e640000002500 */
[----:B-1----:R-:W-:-:S13]  /*0030*/  LOP3.LUT P0, RZ, R0, UR4, RZ, 0xfc, !PT ;  /* 0x0000000400ff7c12 */ /* 0x002fda000f80fcff */
[----:B------:R-:W-:Y:S05]  /*0040*/  @P0 EXIT ;  /* 0x000000000000094d */ /* 0x000fea0003800000 */
[----:B------:R-:W-:Y:S01]  /*0050*/  MOV R0, 0x0 ;  /* 0x0000000000007802 */ /* 0x000fe20000000f00 */
[----:B------:R-:W1:Y:S01]  /*0060*/  LDCU.64 UR4, c[0x4][0x8] ;  /* 0x01000100ff0477ac */ /* 0x000e620008000a00 */
[----:B------:R-:W-:Y:S02]  /*0070*/  CS2R R6, SRZ ;  /* 0x0000000000067805 */ /* 0x000fe4000001ff00 */
[----:B------:R2:W3:Y:S01]  /*0080*/  LDC.64 R2, c[0x4][R0] ;  /* 0x0100000000027b82 */ /* 0x0004e20000000a00 */
[----:B-1----:R-:W-:Y:S02]  /*0090*/  IMAD.U32 R4, RZ, RZ, UR4 ;  /* 0x00000004ff047e24 */ /* 0x002fe4000f8e00ff */
[----:B--2---:R-:W-:-:S07]  /*00a0*/  IMAD.U32 R5, RZ, RZ, UR5 ;  /* 0x00000005ff057e24 */ /* 0x004fce000f8e00ff */
[----:B------:R-:W-:-:S07]  /*00b0*/  LEPC R20, `(.L_x_0) ;  /* 0x000000001014794e */ /* 0x000fce0000000000 */
[----:B0--3--:R-:W-:Y:S05]  /*00c0*/  CALL.ABS.NOINC R2 ;  /* 0x0000000002007343 */ /* 0x009fea0003c00000 */
.L_x_0:
[----:B------:R-:W-:Y:S05]  /*00d0*/  EXIT ;  /* 0x000000000000794d */ /* 0x000fea0003800000 */
.L_x_1:
[----:B------:R-:W-:-:S00]  /*00e0*/  BRA `(.L_x_1) ;  /* 0xfffffffc00fc7947 */ /* 0x000fc0000383ffff */
[----:B------:R-:W-:-:S00]  /*00f0*/  NOP ;  /* 0x0000000000007918 */ /* 0x000fc00000000000 */
        /* <DEDUP_REMOVED lines=8> */
.L_x_2:


//--------------------- .nv.global.init           --------------------------
	.section	.nv.global.init,"aw",@progbits
.nv.global.init:
	.type		$str,@object
	.size		$str,(.L_0 - $str)
$str:
        /*0000*/ 	.byte	0x48, 0x65, 0x6c, 0x6c, 0x6f, 0x20, 0x66, 0x72, 0x6f, 0x6d, 0x20, 0x74, 0x68, 0x65, 0x20, 0x47
        /*0010*/ 	.byte	0x50, 0x55, 0x21, 0x0a, 0x00
.L_0:


//--------------------- .nv.shared.reserved.0     --------------------------
	.section	.nv.shared.reserved.0,"aw",@nobits
	.weak		__nv_reservedSMEM_offset_0_alias
	.size		__nv_reservedSMEM_offset_0_alias, 0, 64
	.other		__nv_reservedSMEM_offset_0_alias,@"STO_CUDA_RESERVED_SHARED STV_DEFAULT"
__nv_reservedSMEM_offset_0_alias:
	.zero		0
	.zero		64


//--------------------- .nv.constant0._Z14helloGPUKernelv --------------------------
	.section	.nv.constant0._Z14helloGPUKernelv,"a",@progbits
	.sectionflags	@""
	.align	4
.nv.constant0._Z14helloGPUKernelv:
	.zero		896


//--------------------- SYMBOLS --------------------------

	.type		.nv.reservedSmem.offset0,@object
	.size		.nv.reservedSmem.offset0,0x4
	.type		vprintf,@function
